//
// Generated by NVIDIA NVVM Compiler
//
// Compiler Build ID: CL-36424714
// Cuda compilation tools, release 13.0, V13.0.88
// Based on NVVM 20.0.0
//

.version 9.0
.target sm_100
.address_size 64

	// .globl	_Z7decryptPh

.visible .entry _Z7decryptPh(
	.param .u64 .ptr .align 1 _Z7decryptPh_param_0
)
{
	.reg .b16 	%rs<3>;
	.reg .b32 	%r<2>;
	.reg .b64 	%rd<5>;

	ld.param.u64 	%rd1, [_Z7decryptPh_param_0];
	cvta.to.global.u64 	%rd2, %rd1;
	mov.u32 	%r1, %tid.x;
	cvt.u64.u32 	%rd3, %r1;
	add.s64 	%rd4, %rd2, %rd3;
	ld.global.u8 	%rs1, [%rd4];
	xor.b16  	%rs2, %rs1, 12;
	st.global.u8 	[%rd4], %rs2;
	ret;

}


// ===== COMPILED SASS (sm_100) =====

	.target	sm_100

	.elftype	@"ET_EXEC"


//--------------------- .note.nv.tkinfo           --------------------------
	.section	.note.nv.tkinfo,"",@"SHT_NOTE"
	.sectionflags	@"SHF_NOTE_NV_TKINFO"
	.tkinfo
        /*0018*/ 	.word	0x00000002
        /*0030*/ 	.string	""
        /*0030*/ 	.string	"ptxas"
        /*0030*/ 	.string	"Cuda compilation tools, release 13.0, V13.0.88"
        /*0030*/ 	.string	"Build cuda_13.0.r13.0/compiler.36424714_0"
        /*0030*/ 	.string	"-arch sm_100 -m 64 "



//--------------------- .note.nv.cuinfo           --------------------------
	.section	.note.nv.cuinfo,"",@"SHT_NOTE"
	.sectionflags	@"SHF_NOTE_NV_CUINFO"
        /*0018*/ 	.short	0x0002
        /*001a*/ 	.short	0x0064
        /*001c*/ 	.short	0x0082
	.zero		2


//--------------------- .nv.info                  --------------------------
	.section	.nv.info,"",@"SHT_CUDA_INFO"
	.align	4


	//----- nvinfo : EIATTR_REGCOUNT
	.align		4
        /*0000*/ 	.byte	0x04, 0x2f
        /*0002*/ 	.short	(.L_1 - .L_0)
	.align		4
.L_0:
        /*0004*/ 	.word	index@(_Z7decryptPh)
        /*0008*/ 	.word	0x00000008


	//----- nvinfo : EIATTR_FRAME_SIZE
	.align		4
.L_1:
        /*000c*/ 	.byte	0x04, 0x11
        /*000e*/ 	.short	(.L_3 - .L_2)
	.align		4
.L_2:
        /*0010*/ 	.word	index@(_Z7decryptPh)
        /*0014*/ 	.word	0x00000000


	//----- nvinfo : EIATTR_MIN_STACK_SIZE
	.align		4
.L_3:
        /*0018*/ 	.byte	0x04, 0x12
        /*001a*/ 	.short	(.L_5 - .L_4)
	.align		4
.L_4:
        /*001c*/ 	.word	index@(_Z7decryptPh)
        /*0020*/ 	.word	0x00000000
.L_5:


//--------------------- .nv.compat                --------------------------
	.section	.nv.compat,"",@"SHT_CUDA_COMPAT_INFO"
	.align	4
        /*0000*/ 	.byte	0x02, 0x09, 0x00, 0x00, 0x02, 0x02, 0x01, 0x00, 0x02, 0x05, 0x05, 0x00, 0x03, 0x07, 0x01, 0x01
        /*0010*/ 	.byte	0x02, 0x03, 0x00, 0x00, 0x02, 0x06, 0x01, 0x00, 0x04, 0x0b, 0x08, 0x00, 0x09, 0x00, 0x00, 0x00
        /*0020*/ 	.byte	0x00, 0x00, 0x00, 0x00


//--------------------- .nv.info._Z7decryptPh     --------------------------
	.section	.nv.info._Z7decryptPh,"",@"SHT_CUDA_INFO"
	.sectionflags	@""
	.align	4


	//----- nvinfo : EIATTR_CUDA_API_VERSION
	.align		4
        /*0000*/ 	.byte	0x04, 0x37
        /*0002*/ 	.short	(.L_7 - .L_6)
.L_6:
        /*0004*/ 	.word	0x00000082


	//----- nvinfo : EIATTR_KPARAM_INFO
	.align		4
.L_7:
        /*0008*/ 	.byte	0x04, 0x17
        /*000a*/ 	.short	(.L_9 - .L_8)
.L_8:
        /*000c*/ 	.word	0x00000000
        /*0010*/ 	.short	0x0000
        /*0012*/ 	.short	0x0000
        /*0014*/ 	.byte	0x00, 0xf5, 0x21, 0x00


	//----- nvinfo : EIATTR_SPARSE_MMA_MASK
	.align		4
.L_9:
        /*0018*/ 	.byte	0x03, 0x50
        /*001a*/ 	.short	0x0000


	//----- nvinfo : EIATTR_MAXREG_COUNT
	.align		4
        /*001c*/ 	.byte	0x03, 0x1b
        /*001e*/ 	.short	0x00ff


	//----- nvinfo : EIATTR_MERCURY_ISA_VERSION
	.align		4
        /*0020*/ 	.byte	0x03, 0x5f
        /*0022*/ 	.short	0x0101


	//----- nvinfo : EIATTR_VRC_CTA_INIT_COUNT
	.align		4
        /*0024*/ 	.byte	0x02, 0x4a
	.zero		1
	.zero		1


	//----- nvinfo : EIATTR_EXIT_INSTR_OFFSETS
	.align		4
        /*0028*/ 	.byte	0x04, 0x1c
        /*002a*/ 	.short	(.L_11 - .L_10)


	//   ....[0]....
.L_10:
        /*002c*/ 	.word	0x00000090


	//----- nvinfo : EIATTR_CBANK_PARAM_SIZE
	.align		4
.L_11:
        /*0030*/ 	.byte	0x03, 0x19
        /*0032*/ 	.short	0x0008


	//----- nvinfo : EIATTR_PARAM_CBANK
	.align		4
        /*0034*/ 	.byte	0x04, 0x0a
        /*0036*/ 	.short	(.L_13 - .L_12)
	.align		4
.L_12:
        /*0038*/ 	.word	index@(.nv.constant0._Z7decryptPh)
        /*003c*/ 	.short	0x0380
        /*003e*/ 	.short	0x0008


	//----- nvinfo : EIATTR_SW_WAR
	.align		4
.L_13:
        /*0040*/ 	.byte	0x04, 0x36
        /*0042*/ 	.short	(.L_15 - .L_14)
.L_14:
        /*0044*/ 	.word	0x00000008
.L_15:


//--------------------- .nv.callgraph             --------------------------
	.section	.nv.callgraph,"",@"SHT_CUDA_CALLGRAPH"
	.align	4
	.sectionentsize	8
	.align		4
        /*0000*/ 	.word	0x00000000
	.align		4
        /*0004*/ 	.word	0xffffffff
	.align		4
        /*0008*/ 	.word	0x00000000
	.align		4
        /*000c*/ 	.word	0xfffffffe
	.align		4
        /*0010*/ 	.word	0x00000000
	.align		4
        /*0014*/ 	.word	0xfffffffd
	.align		4
        /*0018*/ 	.word	0x00000000
	.align		4
        /*001c*/ 	.word	0xfffffffc


//--------------------- .text._Z7decryptPh        --------------------------
	.section	.text._Z7decryptPh,"ax",@progbits
	.align	128
        .global         _Z7decryptPh
        .type           _Z7decryptPh,@function
        .size           _Z7decryptPh,(.L_x_1 - _Z7decryptPh)
        .other          _Z7decryptPh,@"STO_CUDA_ENTRY STV_DEFAULT"
_Z7decryptPh:
.text._Z7decryptPh:
[----:B------:R-:W-:Y:S01]  /*0000*/  LDC R1, c[0x0][0x37c] ;  /* 0x0000df00ff017b82 */ /* 0x000fe20000000800 */
[----:B------:R-:W0:Y:S01]  /*0010*/  S2R R2, SR_TID.X ;  /* 0x0000000000027919 */ /* 0x000e220000002100 */
[----:B------:R-:W0:Y:S01]  /*0020*/  LDCU.64 UR6, c[0x0][0x380] ;  /* 0x00007000ff0677ac */ /* 0x000e220008000a00 */
[----:B------:R-:W1:Y:S01]  /*0030*/  LDCU.64 UR4, c[0x0][0x358] ;  /* 0x00006b00ff0477ac */ /* 0x000e620008000a00 */
[----:B0-----:R-:W-:-:S05]  /*0040*/  IADD3 R2, P0, PT, R2, UR6, RZ ;  /* 0x0000000602027c10 */ /* 0x001fca000ff1e0ff */
[----:B------:R-:W-:-:S05]  /*0050*/  IMAD.X R3, RZ, RZ, UR7, P0 ;  /* 0x00000007ff037e24 */ /* 0x000fca00080e06ff */
[----:B-1----:R-:W2:Y:S02]  /*0060*/  LDG.E.U8 R0, desc[UR4][R2.64] ;  /* 0x0000000402007981 */ /* 0x002ea4000c1e1100 */
[----:B--2---:R-:W-:-:S05]  /*0070*/  LOP3.LUT R5, R0, 0xc, RZ, 0x3c, !PT ;  /* 0x0000000c00057812 */ /* 0x004fca00078e3cff */
[----:B------:R-:W-:Y:S01]  /*0080*/  STG.E.U8 desc[UR4][R2.64], R5 ;  /* 0x0000000502007986 */ /* 0x000fe2000c101104 */
[----:B------:R-:W-:Y:S05]  /*0090*/  EXIT ;  /* 0x000000000000794d */ /* 0x000fea0003800000 */
.L_x_0:
[----:B------:R-:W-:-:S00]  /*00a0*/  BRA `(.L_x_0) ;  /* 0xfffffffc00fc7947 */ /* 0x000fc0000383ffff */
[----:B------:R-:W-:-:S00]  /*00b0*/  NOP ;  /* 0x0000000000007918 */ /* 0x000fc00000000000 */
        /* <DEDUP_REMOVED lines=12> */
.L_x_1:


//--------------------- .nv.shared.reserved.0     --------------------------
	.section	.nv.shared.reserved.0,"aw",@nobits
	.weak		__nv_reservedSMEM_offset_0_alias
	.size		__nv_reservedSMEM_offset_0_alias, 0, 64
	.other		__nv_reservedSMEM_offset_0_alias,@"STO_CUDA_RESERVED_SHARED STV_DEFAULT"
__nv_reservedSMEM_offset_0_alias:
	.zero		0
	.zero		64


//--------------------- .nv.constant0._Z7decryptPh --------------------------
	.section	.nv.constant0._Z7decryptPh,"a",@progbits
	.sectionflags	@""
	.align	4
.nv.constant0._Z7decryptPh:
	.zero		904


//--------------------- SYMBOLS --------------------------

	.type		.nv.reservedSmem.offset0,@object
	.size		.nv.reservedSmem.offset0,0x4
